//
// Generated by NVIDIA NVVM Compiler
//
// Compiler Build ID: CL-36424714
// Cuda compilation tools, release 13.0, V13.0.88
// Based on NVVM 20.0.0
//

.version 9.0
.target sm_100
.address_size 64

	// .globl	_Z20matrixMultiplyKernelPfS_S_

.visible .entry _Z20matrixMultiplyKernelPfS_S_(
	.param .u64 .ptr .align 1 _Z20matrixMultiplyKernelPfS_S__param_0,
	.param .u64 .ptr .align 1 _Z20matrixMultiplyKernelPfS_S__param_1,
	.param .u64 .ptr .align 1 _Z20matrixMultiplyKernelPfS_S__param_2
)
{
	.reg .pred 	%p<5>;
	.reg .b32 	%r<18>;
	.reg .b32 	%f<52>;
	.reg .b64 	%rd<18>;

	ld.param.u64 	%rd5, [_Z20matrixMultiplyKernelPfS_S__param_0];
	ld.param.u64 	%rd6, [_Z20matrixMultiplyKernelPfS_S__param_1];
	ld.param.u64 	%rd7, [_Z20matrixMultiplyKernelPfS_S__param_2];
	mov.u32 	%r8, %ctaid.y;
	mov.u32 	%r9, %ntid.y;
	mov.u32 	%r10, %tid.y;
	mad.lo.s32 	%r1, %r8, %r9, %r10;
	mov.u32 	%r11, %ctaid.x;
	mov.u32 	%r12, %ntid.x;
	mov.u32 	%r13, %tid.x;
	mad.lo.s32 	%r2, %r11, %r12, %r13;
	setp.gt.u32 	%p1, %r1, 511;
	setp.gt.s32 	%p2, %r2, 511;
	or.pred  	%p3, %p1, %p2;
	@%p3 bra 	$L__BB0_4;
	shl.b32 	%r3, %r1, 9;
	mul.wide.u32 	%rd8, %r3, 4;
	cvta.to.global.u64 	%rd9, %rd5;
	add.s64 	%rd10, %rd8, %rd9;
	add.s64 	%rd17, %rd10, 32;
	cvta.to.global.u64 	%rd11, %rd6;
	add.s64 	%rd2, %rd11, 16384;
	mov.f32 	%f51, 0f00000000;
	mov.b32 	%r17, 0;
	mov.u32 	%r16, %r2;
$L__BB0_2:
	mul.wide.s32 	%rd12, %r16, 4;
	add.s64 	%rd13, %rd2, %rd12;
	ld.global.f32 	%f4, [%rd17+-32];
	ld.global.f32 	%f5, [%rd13+-16384];
	fma.rn.f32 	%f6, %f4, %f5, %f51;
	ld.global.f32 	%f7, [%rd17+-28];
	ld.global.f32 	%f8, [%rd13+-14336];
	fma.rn.f32 	%f9, %f7, %f8, %f6;
	ld.global.f32 	%f10, [%rd17+-24];
	ld.global.f32 	%f11, [%rd13+-12288];
	fma.rn.f32 	%f12, %f10, %f11, %f9;
	ld.global.f32 	%f13, [%rd17+-20];
	ld.global.f32 	%f14, [%rd13+-10240];
	fma.rn.f32 	%f15, %f13, %f14, %f12;
	ld.global.f32 	%f16, [%rd17+-16];
	ld.global.f32 	%f17, [%rd13+-8192];
	fma.rn.f32 	%f18, %f16, %f17, %f15;
	ld.global.f32 	%f19, [%rd17+-12];
	ld.global.f32 	%f20, [%rd13+-6144];
	fma.rn.f32 	%f21, %f19, %f20, %f18;
	ld.global.f32 	%f22, [%rd17+-8];
	ld.global.f32 	%f23, [%rd13+-4096];
	fma.rn.f32 	%f24, %f22, %f23, %f21;
	ld.global.f32 	%f25, [%rd17+-4];
	ld.global.f32 	%f26, [%rd13+-2048];
	fma.rn.f32 	%f27, %f25, %f26, %f24;
	ld.global.f32 	%f28, [%rd17];
	ld.global.f32 	%f29, [%rd13];
	fma.rn.f32 	%f30, %f28, %f29, %f27;
	ld.global.f32 	%f31, [%rd17+4];
	ld.global.f32 	%f32, [%rd13+2048];
	fma.rn.f32 	%f33, %f31, %f32, %f30;
	ld.global.f32 	%f34, [%rd17+8];
	ld.global.f32 	%f35, [%rd13+4096];
	fma.rn.f32 	%f36, %f34, %f35, %f33;
	ld.global.f32 	%f37, [%rd17+12];
	ld.global.f32 	%f38, [%rd13+6144];
	fma.rn.f32 	%f39, %f37, %f38, %f36;
	ld.global.f32 	%f40, [%rd17+16];
	ld.global.f32 	%f41, [%rd13+8192];
	fma.rn.f32 	%f42, %f40, %f41, %f39;
	ld.global.f32 	%f43, [%rd17+20];
	ld.global.f32 	%f44, [%rd13+10240];
	fma.rn.f32 	%f45, %f43, %f44, %f42;
	ld.global.f32 	%f46, [%rd17+24];
	ld.global.f32 	%f47, [%rd13+12288];
	fma.rn.f32 	%f48, %f46, %f47, %f45;
	ld.global.f32 	%f49, [%rd17+28];
	ld.global.f32 	%f50, [%rd13+14336];
	fma.rn.f32 	%f51, %f49, %f50, %f48;
	add.s32 	%r17, %r17, 16;
	add.s64 	%rd17, %rd17, 64;
	add.s32 	%r16, %r16, 8192;
	setp.ne.s32 	%p4, %r17, 512;
	@%p4 bra 	$L__BB0_2;
	add.s32 	%r15, %r3, %r2;
	cvta.to.global.u64 	%rd14, %rd7;
	mul.wide.s32 	%rd15, %r15, 4;
	add.s64 	%rd16, %rd14, %rd15;
	st.global.f32 	[%rd16], %f51;
$L__BB0_4:
	ret;

}


// ===== COMPILED SASS (sm_100) =====

	.target	sm_100

	.elftype	@"ET_EXEC"


//--------------------- .note.nv.tkinfo           --------------------------
	.section	.note.nv.tkinfo,"",@"SHT_NOTE"
	.sectionflags	@"SHF_NOTE_NV_TKINFO"
	.tkinfo
        /*0018*/ 	.word	0x00000002
        /*0030*/ 	.string	""
        /*0030*/ 	.string	"ptxas"
        /*0030*/ 	.string	"Cuda compilation tools, release 13.0, V13.0.88"
        /*0030*/ 	.string	"Build cuda_13.0.r13.0/compiler.36424714_0"
        /*0030*/ 	.string	"-arch sm_100 -m 64 "



//--------------------- .note.nv.cuinfo           --------------------------
	.section	.note.nv.cuinfo,"",@"SHT_NOTE"
	.sectionflags	@"SHF_NOTE_NV_CUINFO"
        /*0018*/ 	.short	0x0002
        /*001a*/ 	.short	0x0064
        /*001c*/ 	.short	0x0082
	.zero		2


//--------------------- .nv.info                  --------------------------
	.section	.nv.info,"",@"SHT_CUDA_INFO"
	.align	4


	//----- nvinfo : EIATTR_REGCOUNT
	.align		4
        /*0000*/ 	.byte	0x04, 0x2f
        /*0002*/ 	.short	(.L_1 - .L_0)
	.align		4
.L_0:
        /*0004*/ 	.word	index@(_Z20matrixMultiplyKernelPfS_S_)
        /*0008*/ 	.word	0x0000001f


	//----- nvinfo : EIATTR_FRAME_SIZE
	.align		4
.L_1:
        /*000c*/ 	.byte	0x04, 0x11
        /*000e*/ 	.short	(.L_3 - .L_2)
	.align		4
.L_2:
        /*0010*/ 	.word	index@(_Z20matrixMultiplyKernelPfS_S_)
        /*0014*/ 	.word	0x00000000


	//----- nvinfo : EIATTR_MIN_STACK_SIZE
	.align		4
.L_3:
        /*0018*/ 	.byte	0x04, 0x12
        /*001a*/ 	.short	(.L_5 - .L_4)
	.align		4
.L_4:
        /*001c*/ 	.word	index@(_Z20matrixMultiplyKernelPfS_S_)
        /*0020*/ 	.word	0x00000000
.L_5:


//--------------------- .nv.compat                --------------------------
	.section	.nv.compat,"",@"SHT_CUDA_COMPAT_INFO"
	.align	4
        /*0000*/ 	.byte	0x02, 0x09, 0x00, 0x00, 0x02, 0x02, 0x01, 0x00, 0x02, 0x05, 0x05, 0x00, 0x03, 0x07, 0x01, 0x01
        /*0010*/ 	.byte	0x02, 0x03, 0x00, 0x00, 0x02, 0x06, 0x01, 0x00, 0x04, 0x0b, 0x08, 0x00, 0x09, 0x00, 0x00, 0x00
        /*0020*/ 	.byte	0x00, 0x00, 0x00, 0x00


//--------------------- .nv.info._Z20matrixMultiplyKernelPfS_S_ --------------------------
	.section	.nv.info._Z20matrixMultiplyKernelPfS_S_,"",@"SHT_CUDA_INFO"
	.sectionflags	@""
	.align	4


	//----- nvinfo : EIATTR_CUDA_API_VERSION
	.align		4
        /*0000*/ 	.byte	0x04, 0x37
        /*0002*/ 	.short	(.L_7 - .L_6)
.L_6:
        /*0004*/ 	.word	0x00000082


	//----- nvinfo : EIATTR_KPARAM_INFO
	.align		4
.L_7:
        /*0008*/ 	.byte	0x04, 0x17
        /*000a*/ 	.short	(.L_9 - .L_8)
.L_8:
        /*000c*/ 	.word	0x00000000
        /*0010*/ 	.short	0x0002
        /*0012*/ 	.short	0x0010
        /*0014*/ 	.byte	0x00, 0xf5, 0x21, 0x00


	//----- nvinfo : EIATTR_KPARAM_INFO
	.align		4
.L_9:
        /*0018*/ 	.byte	0x04, 0x17
        /*001a*/ 	.short	(.L_11 - .L_10)
.L_10:
        /*001c*/ 	.word	0x00000000
        /*0020*/ 	.short	0x0001
        /*0022*/ 	.short	0x0008
        /*0024*/ 	.byte	0x00, 0xf5, 0x21, 0x00


	//----- nvinfo : EIATTR_KPARAM_INFO
	.align		4
.L_11:
        /*0028*/ 	.byte	0x04, 0x17
        /*002a*/ 	.short	(.L_13 - .L_12)
.L_12:
        /*002c*/ 	.word	0x00000000
        /*0030*/ 	.short	0x0000
        /*0032*/ 	.short	0x0000
        /*0034*/ 	.byte	0x00, 0xf5, 0x21, 0x00


	//----- nvinfo : EIATTR_SPARSE_MMA_MASK
	.align		4
.L_13:
        /*0038*/ 	.byte	0x03, 0x50
        /*003a*/ 	.short	0x0000


	//----- nvinfo : EIATTR_MAXREG_COUNT
	.align		4
        /*003c*/ 	.byte	0x03, 0x1b
        /*003e*/ 	.short	0x00ff


	//----- nvinfo : EIATTR_MERCURY_ISA_VERSION
	.align		4
        /*0040*/ 	.byte	0x03, 0x5f
        /*0042*/ 	.short	0x0101


	//----- nvinfo : EIATTR_VRC_CTA_INIT_COUNT
	.align		4
        /*0044*/ 	.byte	0x02, 0x4a
	.zero		1
	.zero		1


	//----- nvinfo : EIATTR_EXIT_INSTR_OFFSETS
	.align		4
        /*0048*/ 	.byte	0x04, 0x1c
        /*004a*/ 	.short	(.L_15 - .L_14)


	//   ....[0]....
.L_14:
        /*004c*/ 	.word	0x000000b0


	//   ....[1]....
        /*0050*/ 	.word	0x00000550


	//----- nvinfo : EIATTR_CBANK_PARAM_SIZE
	.align		4
.L_15:
        /*0054*/ 	.byte	0x03, 0x19
        /*0056*/ 	.short	0x0018


	//----- nvinfo : EIATTR_PARAM_CBANK
	.align		4
        /*0058*/ 	.byte	0x04, 0x0a
        /*005a*/ 	.short	(.L_17 - .L_16)
	.align		4
.L_16:
        /*005c*/ 	.word	index@(.nv.constant0._Z20matrixMultiplyKernelPfS_S_)
        /*0060*/ 	.short	0x0380
        /*0062*/ 	.short	0x0018


	//----- nvinfo : EIATTR_SW_WAR
	.align		4
.L_17:
        /*0064*/ 	.byte	0x04, 0x36
        /*0066*/ 	.short	(.L_19 - .L_18)
.L_18:
        /*0068*/ 	.word	0x00000008
.L_19:


//--------------------- .nv.callgraph             --------------------------
	.section	.nv.callgraph,"",@"SHT_CUDA_CALLGRAPH"
	.align	4
	.sectionentsize	8
	.align		4
        /*0000*/ 	.word	0x00000000
	.align		4
        /*0004*/ 	.word	0xffffffff
	.align		4
        /*0008*/ 	.word	0x00000000
	.align		4
        /*000c*/ 	.word	0xfffffffe
	.align		4
        /*0010*/ 	.word	0x00000000
	.align		4
        /*0014*/ 	.word	0xfffffffd
	.align		4
        /*0018*/ 	.word	0x00000000
	.align		4
        /*001c*/ 	.word	0xfffffffc


//--------------------- .text._Z20matrixMultiplyKernelPfS_S_ --------------------------
	.section	.text._Z20matrixMultiplyKernelPfS_S_,"ax",@progbits
	.align	128
        .global         _Z20matrixMultiplyKernelPfS_S_
        .type           _Z20matrixMultiplyKernelPfS_S_,@function
        .size           _Z20matrixMultiplyKernelPfS_S_,(.L_x_2 - _Z20matrixMultiplyKernelPfS_S_)
        .other          _Z20matrixMultiplyKernelPfS_S_,@"STO_CUDA_ENTRY STV_DEFAULT"
_Z20matrixMultiplyKernelPfS_S_:
.text._Z20matrixMultiplyKernelPfS_S_:
[----:B------:R-:W-:Y:S01]  /*0000*/  LDC R1, c[0x0][0x37c] ;  /* 0x0000df00ff017b82 */ /* 0x000fe20000000800 */
[----:B------:R-:W0:Y:S07]  /*0010*/  S2R R3, SR_TID.X ;  /* 0x0000000000037919 */ /* 0x000e2e0000002100 */
[----:B------:R-:W1:Y:S01]  /*0020*/  LDC R7, c[0x0][0x364] ;  /* 0x0000d900ff077b82 */ /* 0x000e620000000800 */
[----:B------:R-:W1:Y:S07]  /*0030*/  S2R R2, SR_TID.Y ;  /* 0x0000000000027919 */ /* 0x000e6e0000002200 */
[----:B------:R-:W0:Y:S08]  /*0040*/  S2UR UR5, SR_CTAID.X ;  /* 0x00000000000579c3 */ /* 0x000e300000002500 */
[----:B------:R-:W0:Y:S08]  /*0050*/  LDC R0, c[0x0][0x360] ;  /* 0x0000d800ff007b82 */ /* 0x000e300000000800 */
[----:B------:R-:W1:Y:S01]  /*0060*/  S2UR UR4, SR_CTAID.Y ;  /* 0x00000000000479c3 */ /* 0x000e620000002600 */
[----:B0-----:R-:W-:-:S05]  /*0070*/  IMAD R0, R0, UR5, R3 ;  /* 0x0000000500007c24 */ /* 0x001fca000f8e0203 */
[----:B------:R-:W-:Y:S01]  /*0080*/  ISETP.GT.AND P0, PT, R0, 0x1ff, PT ;  /* 0x000001ff0000780c */ /* 0x000fe20003f04270 */
[----:B-1----:R-:W-:-:S05]  /*0090*/  IMAD R7, R7, UR4, R2 ;  /* 0x0000000407077c24 */ /* 0x002fca000f8e0202 */
[----:B------:R-:W-:-:S13]  /*00a0*/  ISETP.GT.U32.OR P0, PT, R7, 0x1ff, P0 ;  /* 0x000001ff0700780c */ /* 0x000fda0000704470 */
[----:B------:R-:W-:Y:S05]  /*00b0*/  @P0 EXIT ;  /* 0x000000000000094d */ /* 0x000fea0003800000 */
[----:B------:R-:W0:Y:S01]  /*00c0*/  LDC.64 R2, c[0x0][0x380] ;  /* 0x0000e000ff027b82 */ /* 0x000e220000000a00 */
[----:B------:R-:W1:Y:S01]  /*00d0*/  LDCU.64 UR6, c[0x0][0x388] ;  /* 0x00007100ff0677ac */ /* 0x000e620008000a00 */
[----:B------:R-:W-:Y:S01]  /*00e0*/  SHF.L.U32 R7, R7, 0x9, RZ ;  /* 0x0000000907077819 */ /* 0x000fe200000006ff */
[----:B------:R-:W-:Y:S01]  /*00f0*/  HFMA2 R14, -RZ, RZ, 0, 0 ;  /* 0x00000000ff0e7431 */ /* 0x000fe200000001ff */
[----:B------:R-:W-:Y:S01]  /*0100*/  MOV R6, R0 ;  /* 0x0000000000067202 */ /* 0x000fe20000000f00 */
[----:B------:R-:W2:Y:S01]  /*0110*/  LDCU.64 UR8, c[0x0][0x358] ;  /* 0x00006b00ff0877ac */ /* 0x000ea20008000a00 */
[----:B------:R-:W-:Y:S01]  /*0120*/  UMOV UR4, URZ ;  /* 0x000000ff00047c82 */ /* 0x000fe20008000000 */
[----:B-1----:R-:W-:-:S04]  /*0130*/  UIADD3 UR5, UP0, UPT, UR6, 0x4000, URZ ;  /* 0x0000400006057890 */ /* 0x002fc8000ff1e0ff */
[----:B------:R-:W-:Y:S01]  /*0140*/  UIADD3.X UR6, UPT, UPT, URZ, UR7, URZ, UP0, !UPT ;  /* 0x00000007ff067290 */ /* 0x000fe200087fe4ff */
[----:B0-----:R-:W-:-:S03]  /*0150*/  IMAD.WIDE.U32 R2, R7, 0x4, R2 ;  /* 0x0000000407027825 */ /* 0x001fc600078e0002 */
[----:B------:R-:W-:-:S04]  /*0160*/  IADD3 R4, P0, PT, R2, 0x20, RZ ;  /* 0x0000002002047810 */ /* 0x000fc80007f1e0ff */
[----:B--2---:R-:W-:-:S09]  /*0170*/  IADD3.X R5, PT, PT, RZ, R3, RZ, P0, !PT ;  /* 0x00000003ff057210 */ /* 0x004fd200007fe4ff */
.L_x_0:
[----:B------:R-:W-:Y:S01]  /*0180*/  MOV R2, UR5 ;  /* 0x0000000500027c02 */ /* 0x000fe20008000f00 */
[----:B------:R-:W2:Y:S01]  /*0190*/  LDG.E R15, desc[UR8][R4.64+-0x20] ;  /* 0xffffe008040f7981 */ /* 0x000ea2000c1e1900 */
[----:B------:R-:W-:-:S03]  /*01a0*/  MOV R3, UR6 ;  /* 0x0000000600037c02 */ /* 0x000fc60008000f00 */
[----:B------:R-:W3:Y:S01]  /*01b0*/  LDG.E R24, desc[UR8][R4.64+-0x1c] ;  /* 0xffffe40804187981 */ /* 0x000ee2000c1e1900 */
[----:B------:R-:W-:-:S03]  /*01c0*/  IMAD.WIDE R2, R6, 0x4, R2 ;  /* 0x0000000406027825 */ /* 0x000fc600078e0202 */
[----:B------:R-:W4:Y:S04]  /*01d0*/  LDG.E R19, desc[UR8][R4.64+-0x18] ;  /* 0xffffe80804137981 */ /* 0x000f28000c1e1900 */
[----:B------:R-:W2:Y:S04]  /*01e0*/  LDG.E R16, desc[UR8][R2.64+-0x4000] ;  /* 0xffc0000802107981 */ /* 0x000ea8000c1e1900 */
[----:B------:R-:W3:Y:S04]  /*01f0*/  LDG.E R25, desc[UR8][R2.64+-0x3800] ;  /* 0xffc8000802197981 */ /* 0x000ee8000c1e1900 */
[----:B------:R-:W4:Y:S04]  /*0200*/  LDG.E R18, desc[UR8][R2.64+-0x3000] ;  /* 0xffd0000802127981 */ /* 0x000f28000c1e1900 */
[----:B------:R-:W5:Y:S04]  /*0210*/  LDG.E R20, desc[UR8][R4.64+-0x14] ;  /* 0xffffec0804147981 */ /* 0x000f68000c1e1900 */
        /* <DEDUP_REMOVED lines=11> */
[----:B------:R-:W5:Y:S01]  /*02d0*/  LDG.E R26, desc[UR8][R4.64+0x1c] ;  /* 0x00001c08041a7981 */ /* 0x000f62000c1e1900 */
[----:B--2---:R-:W-:-:S03]  /*02e0*/  FFMA R15, R15, R16, R14 ;  /* 0x000000100f0f7223 */ /* 0x004fc6000000000e */
[----:B------:R-:W2:Y:S01]  /*02f0*/  LDG.E R16, desc[UR8][R4.64] ;  /* 0x0000000804107981 */ /* 0x000ea2000c1e1900 */
[----:B---3--:R-:W-:-:S03]  /*0300*/  FFMA R24, R24, R25, R15 ;  /* 0x0000001918187223 */ /* 0x008fc6000000000f */
[----:B------:R-:W3:Y:S01]  /*0310*/  LDG.E R14, desc[UR8][R4.64+0x4] ;  /* 0x00000408040e7981 */ /* 0x000ee2000c1e1900 */
[----:B----4-:R-:W-:-:S03]  /*0320*/  FFMA R25, R19, R18, R24 ;  /* 0x0000001213197223 */ /* 0x010fc60000000018 */
[----:B------:R-:W3:Y:S04]  /*0330*/  LDG.E R15, desc[UR8][R2.64+0x800] ;  /* 0x00080008020f7981 */ /* 0x000ee8000c1e1900 */
[----:B------:R-:W4:Y:S01]  /*0340*/  LDG.E R18, desc[UR8][R4.64+0x8] ;  /* 0x0000080804127981 */ /* 0x000f22000c1e1900 */
[----:B-----5:R-:W-:-:S03]  /*0350*/  FFMA R25, R20, R21, R25 ;  /* 0x0000001514197223 */ /* 0x020fc60000000019 */
[----:B------:R-:W4:Y:S04]  /*0360*/  LDG.E R19, desc[UR8][R2.64+0x1000] ;  /* 0x0010000802137981 */ /* 0x000f28000c1e1900 */
[----:B------:R-:W5:Y:S01]  /*0370*/  LDG.E R20, desc[UR8][R4.64+0xc] ;  /* 0x00000c0804147981 */ /* 0x000f62000c1e1900 */
[----:B------:R-:W-:-:S03]  /*0380*/  FFMA R25, R22, R23, R25 ;  /* 0x0000001716197223 */ /* 0x000fc60000000019 */
[----:B------:R-:W5:Y:S04]  /*0390*/  LDG.E R21, desc[UR8][R2.64+0x1800] ;  /* 0x0018000802157981 */ /* 0x000f68000c1e1900 */
[----:B------:R-:W5:Y:S04]  /*03a0*/  LDG.E R22, desc[UR8][R4.64+0x10] ;  /* 0x0000100804167981 */ /* 0x000f68000c1e1900 */
[----:B------:R-:W5:Y:S01]  /*03b0*/  LDG.E R23, desc[UR8][R2.64+0x2000] ;  /* 0x0020000802177981 */ /* 0x000f62000c1e1900 */
[----:B------:R-:W-:-:S03]  /*03c0*/  FFMA R28, R12, R13, R25 ;  /* 0x0000000d0c1c7223 */ /* 0x000fc60000000019 */
[----:B------:R-:W5:Y:S04]  /*03d0*/  LDG.E R24, desc[UR8][R4.64+0x14] ;  /* 0x0000140804187981 */ /* 0x000f68000c1e1900 */
[----:B------:R-:W5:Y:S04]  /*03e0*/  LDG.E R25, desc[UR8][R2.64+0x2800] ;  /* 0x0028000802197981 */ /* 0x000f68000c1e1900 */
[----:B------:R0:W5:Y:S04]  /*03f0*/  LDG.E R13, desc[UR8][R4.64+0x18] ;  /* 0x00001808040d7981 */ /* 0x000168000c1e1900 */
[----:B------:R-:W5:Y:S01]  /*0400*/  LDG.E R12, desc[UR8][R2.64+0x3000] ;  /* 0x00300008020c7981 */ /* 0x000f62000c1e1900 */
[----:B------:R-:W-:-:S04]  /*0410*/  FFMA R9, R9, R8, R28 ;  /* 0x0000000809097223 */ /* 0x000fc8000000001c */
[----:B------:R-:W-:Y:S01]  /*0420*/  FFMA R9, R10, R11, R9 ;  /* 0x0000000b0a097223 */ /* 0x000fe20000000009 */
[----:B------:R-:W-:-:S04]  /*0430*/  UIADD3 UR4, UPT, UPT, UR4, 0x10, URZ ;  /* 0x0000001004047890 */ /* 0x000fc8000fffe0ff */
[----:B------:R-:W-:Y:S01]  /*0440*/  UISETP.NE.AND UP0, UPT, UR4, 0x200, UPT ;  /* 0x000002000400788c */ /* 0x000fe2000bf05270 */
[----:B0-----:R-:W-:Y:S02]  /*0450*/  IADD3 R4, P0, PT, R4, 0x40, RZ ;  /* 0x0000004004047810 */ /* 0x001fe40007f1e0ff */
[----:B------:R-:W-:Y:S02]  /*0460*/  IADD3 R6, PT, PT, R6, 0x2000, RZ ;  /* 0x0000200006067810 */ /* 0x000fe40007ffe0ff */
[----:B------:R-:W-:Y:S01]  /*0470*/  IADD3.X R5, PT, PT, RZ, R5, RZ, P0, !PT ;  /* 0x00000005ff057210 */ /* 0x000fe200007fe4ff */
[----:B--2---:R-:W-:-:S04]  /*0480*/  FFMA R9, R16, R17, R9 ;  /* 0x0000001110097223 */ /* 0x004fc80000000009 */
[----:B---3--:R-:W-:-:S04]  /*0490*/  FFMA R9, R14, R15, R9 ;  /* 0x0000000f0e097223 */ /* 0x008fc80000000009 */
[----:B----4-:R-:W-:-:S04]  /*04a0*/  FFMA R9, R18, R19, R9 ;  /* 0x0000001312097223 */ /* 0x010fc80000000009 */
[----:B-----5:R-:W-:-:S04]  /*04b0*/  FFMA R9, R20, R21, R9 ;  /* 0x0000001514097223 */ /* 0x020fc80000000009 */
[----:B------:R-:W-:-:S04]  /*04c0*/  FFMA R9, R22, R23, R9 ;  /* 0x0000001716097223 */ /* 0x000fc80000000009 */
[----:B------:R-:W-:-:S04]  /*04d0*/  FFMA R24, R24, R25, R9 ;  /* 0x0000001918187223 */ /* 0x000fc80000000009 */
[----:B------:R-:W-:-:S04]  /*04e0*/  FFMA R13, R13, R12, R24 ;  /* 0x0000000c0d0d7223 */ /* 0x000fc80000000018 */
[----:B------:R-:W-:Y:S01]  /*04f0*/  FFMA R14, R26, R27, R13 ;  /* 0x0000001b1a0e7223 */ /* 0x000fe2000000000d */
[----:B------:R-:W-:Y:S06]  /*0500*/  BRA.U UP0, `(.L_x_0) ;  /* 0xfffffffd001c7547 */ /* 0x000fec000b83ffff */
[----:B------:R-:W0:Y:S01]  /*0510*/  LDC.64 R2, c[0x0][0x390] ;  /* 0x0000e400ff027b82 */ /* 0x000e220000000a00 */
[----:B------:R-:W-:-:S05]  /*0520*/  IADD3 R7, PT, PT, R0, R7, RZ ;  /* 0x0000000700077210 */ /* 0x000fca0007ffe0ff */
[----:B0-----:R-:W-:-:S05]  /*0530*/  IMAD.WIDE R2, R7, 0x4, R2 ;  /* 0x0000000407027825 */ /* 0x001fca00078e0202 */
[----:B------:R-:W-:Y:S01]  /*0540*/  STG.E desc[UR8][R2.64], R14 ;  /* 0x0000000e02007986 */ /* 0x000fe2000c101908 */
[----:B------:R-:W-:Y:S05]  /*0550*/  EXIT ;  /* 0x000000000000794d */ /* 0x000fea0003800000 */
.L_x_1:
[----:B------:R-:W-:-:S00]  /*0560*/  BRA `(.L_x_1) ;  /* 0xfffffffc00fc7947 */ /* 0x000fc0000383ffff */
[----:B------:R-:W-:-:S00]  /*0570*/  NOP ;  /* 0x0000000000007918 */ /* 0x000fc00000000000 */
        /* <DEDUP_REMOVED lines=8> */
.L_x_2:


//--------------------- .nv.shared.reserved.0     --------------------------
	.section	.nv.shared.reserved.0,"aw",@nobits
	.weak		__nv_reservedSMEM_offset_0_alias
	.size		__nv_reservedSMEM_offset_0_alias, 0, 64
	.other		__nv_reservedSMEM_offset_0_alias,@"STO_CUDA_RESERVED_SHARED STV_DEFAULT"
__nv_reservedSMEM_offset_0_alias:
	.zero		0
	.zero		64


//--------------------- .nv.constant0._Z20matrixMultiplyKernelPfS_S_ --------------------------
	.section	.nv.constant0._Z20matrixMultiplyKernelPfS_S_,"a",@progbits
	.sectionflags	@""
	.align	4
.nv.constant0._Z20matrixMultiplyKernelPfS_S_:
	.zero		920


//--------------------- SYMBOLS --------------------------

	.type		.nv.reservedSmem.offset0,@object
	.size		.nv.reservedSmem.offset0,0x4
